//
// Generated by NVIDIA NVVM Compiler
//
// Compiler Build ID: CL-36424714
// Cuda compilation tools, release 13.0, V13.0.88
// Based on NVVM 20.0.0
//

.version 9.0
.target sm_100
.address_size 64

	// .globl	_Z29cudaMultiplyMatrixByTransposePdS_i

.visible .entry _Z29cudaMultiplyMatrixByTransposePdS_i(
	.param .u64 .ptr .align 1 _Z29cudaMultiplyMatrixByTransposePdS_i_param_0,
	.param .u64 .ptr .align 1 _Z29cudaMultiplyMatrixByTransposePdS_i_param_1,
	.param .u32 _Z29cudaMultiplyMatrixByTransposePdS_i_param_2
)
{
	.reg .pred 	%p<10>;
	.reg .b32 	%r<114>;
	.reg .b64 	%rd<67>;
	.reg .b64 	%fd<67>;

	ld.param.u64 	%rd4, [_Z29cudaMultiplyMatrixByTransposePdS_i_param_0];
	ld.param.u64 	%rd3, [_Z29cudaMultiplyMatrixByTransposePdS_i_param_1];
	ld.param.u32 	%r72, [_Z29cudaMultiplyMatrixByTransposePdS_i_param_2];
	cvta.to.global.u64 	%rd1, %rd4;
	mov.u32 	%r1, %tid.x;
	setp.lt.s32 	%p1, %r72, 1;
	@%p1 bra 	$L__BB0_14;
	mul.lo.s32 	%r2, %r72, %r1;
	add.s32 	%r3, %r72, -1;
	and.b32  	%r4, %r72, 7;
	add.s32 	%r5, %r4, -1;
	and.b32  	%r6, %r72, 3;
	and.b32  	%r7, %r72, 2147483640;
	and.b32  	%r8, %r72, 1;
	neg.s32 	%r9, %r7;
	shl.b32 	%r10, %r72, 3;
	shl.b32 	%r11, %r72, 1;
	mul.lo.s32 	%r12, %r72, 3;
	shl.b32 	%r13, %r72, 2;
	mul.lo.s32 	%r14, %r72, 5;
	mul.lo.s32 	%r15, %r72, 6;
	mul.lo.s32 	%r16, %r72, 7;
	add.s32 	%r17, %r1, %r72;
	cvta.to.global.u64 	%rd2, %rd3;
	mov.b32 	%r93, 0;
$L__BB0_2:
	setp.lt.u32 	%p2, %r3, 7;
	mov.b32 	%r112, 0;
	mov.f64 	%fd66, 0d0000000000000000;
	@%p2 bra 	$L__BB0_5;
	add.s32 	%r96, %r1, %r15;
	add.s32 	%r98, %r1, %r13;
	add.s32 	%r100, %r1, %r11;
	add.s32 	%r99, %r1, %r12;
	add.s32 	%r97, %r1, %r14;
	add.s32 	%r95, %r1, %r16;
	add.s32 	%r109, %r72, %r93;
	add.s32 	%r108, %r11, %r93;
	add.s32 	%r107, %r12, %r93;
	add.s32 	%r106, %r13, %r93;
	add.s32 	%r105, %r14, %r93;
	add.s32 	%r104, %r15, %r93;
	add.s32 	%r103, %r16, %r93;
	mov.f64 	%fd66, 0d0000000000000000;
	mov.u32 	%r94, %r1;
	mov.u32 	%r101, %r17;
	mov.u32 	%r102, %r93;
	mov.u32 	%r110, %r9;
$L__BB0_4:
	.pragma "nounroll";
	mul.wide.u32 	%rd5, %r94, 8;
	add.s64 	%rd6, %rd1, %rd5;
	ld.global.f64 	%fd16, [%rd6];
	mul.wide.u32 	%rd7, %r102, 8;
	add.s64 	%rd8, %rd1, %rd7;
	ld.global.f64 	%fd17, [%rd8];
	fma.rn.f64 	%fd18, %fd16, %fd17, %fd66;
	mul.wide.u32 	%rd9, %r101, 8;
	add.s64 	%rd10, %rd1, %rd9;
	ld.global.f64 	%fd19, [%rd10];
	mul.wide.u32 	%rd11, %r109, 8;
	add.s64 	%rd12, %rd1, %rd11;
	ld.global.f64 	%fd20, [%rd12];
	fma.rn.f64 	%fd21, %fd19, %fd20, %fd18;
	mul.wide.u32 	%rd13, %r100, 8;
	add.s64 	%rd14, %rd1, %rd13;
	ld.global.f64 	%fd22, [%rd14];
	mul.wide.u32 	%rd15, %r108, 8;
	add.s64 	%rd16, %rd1, %rd15;
	ld.global.f64 	%fd23, [%rd16];
	fma.rn.f64 	%fd24, %fd22, %fd23, %fd21;
	mul.wide.u32 	%rd17, %r99, 8;
	add.s64 	%rd18, %rd1, %rd17;
	ld.global.f64 	%fd25, [%rd18];
	mul.wide.u32 	%rd19, %r107, 8;
	add.s64 	%rd20, %rd1, %rd19;
	ld.global.f64 	%fd26, [%rd20];
	fma.rn.f64 	%fd27, %fd25, %fd26, %fd24;
	mul.wide.u32 	%rd21, %r98, 8;
	add.s64 	%rd22, %rd1, %rd21;
	ld.global.f64 	%fd28, [%rd22];
	mul.wide.u32 	%rd23, %r106, 8;
	add.s64 	%rd24, %rd1, %rd23;
	ld.global.f64 	%fd29, [%rd24];
	fma.rn.f64 	%fd30, %fd28, %fd29, %fd27;
	mul.wide.u32 	%rd25, %r97, 8;
	add.s64 	%rd26, %rd1, %rd25;
	ld.global.f64 	%fd31, [%rd26];
	mul.wide.u32 	%rd27, %r105, 8;
	add.s64 	%rd28, %rd1, %rd27;
	ld.global.f64 	%fd32, [%rd28];
	fma.rn.f64 	%fd33, %fd31, %fd32, %fd30;
	mul.wide.u32 	%rd29, %r96, 8;
	add.s64 	%rd30, %rd1, %rd29;
	ld.global.f64 	%fd34, [%rd30];
	mul.wide.u32 	%rd31, %r104, 8;
	add.s64 	%rd32, %rd1, %rd31;
	ld.global.f64 	%fd35, [%rd32];
	fma.rn.f64 	%fd36, %fd34, %fd35, %fd33;
	mul.wide.u32 	%rd33, %r95, 8;
	add.s64 	%rd34, %rd1, %rd33;
	ld.global.f64 	%fd37, [%rd34];
	mul.wide.u32 	%rd35, %r103, 8;
	add.s64 	%rd36, %rd1, %rd35;
	ld.global.f64 	%fd38, [%rd36];
	fma.rn.f64 	%fd66, %fd37, %fd38, %fd36;
	add.s32 	%r110, %r110, 8;
	add.s32 	%r109, %r109, %r10;
	add.s32 	%r108, %r108, %r10;
	add.s32 	%r107, %r107, %r10;
	add.s32 	%r106, %r106, %r10;
	add.s32 	%r105, %r105, %r10;
	add.s32 	%r104, %r104, %r10;
	add.s32 	%r103, %r103, %r10;
	add.s32 	%r102, %r102, %r10;
	add.s32 	%r101, %r101, %r10;
	add.s32 	%r100, %r100, %r10;
	add.s32 	%r99, %r99, %r10;
	add.s32 	%r98, %r98, %r10;
	add.s32 	%r97, %r97, %r10;
	add.s32 	%r96, %r96, %r10;
	add.s32 	%r95, %r95, %r10;
	add.s32 	%r94, %r94, %r10;
	setp.ne.s32 	%p3, %r110, 0;
	mov.u32 	%r112, %r7;
	@%p3 bra 	$L__BB0_4;
$L__BB0_5:
	setp.eq.s32 	%p4, %r4, 0;
	@%p4 bra 	$L__BB0_13;
	setp.lt.u32 	%p5, %r5, 3;
	@%p5 bra 	$L__BB0_8;
	mul.lo.s32 	%r75, %r112, %r72;
	add.s32 	%r76, %r75, %r1;
	mul.wide.u32 	%rd37, %r76, 8;
	add.s64 	%rd38, %rd1, %rd37;
	ld.global.f64 	%fd40, [%rd38];
	add.s32 	%r77, %r75, %r93;
	mul.wide.u32 	%rd39, %r77, 8;
	add.s64 	%rd40, %rd1, %rd39;
	ld.global.f64 	%fd41, [%rd40];
	fma.rn.f64 	%fd42, %fd40, %fd41, %fd66;
	add.s32 	%r78, %r76, %r72;
	mul.wide.u32 	%rd41, %r78, 8;
	add.s64 	%rd42, %rd1, %rd41;
	ld.global.f64 	%fd43, [%rd42];
	add.s32 	%r79, %r77, %r72;
	mul.wide.u32 	%rd43, %r79, 8;
	add.s64 	%rd44, %rd1, %rd43;
	ld.global.f64 	%fd44, [%rd44];
	fma.rn.f64 	%fd45, %fd43, %fd44, %fd42;
	add.s32 	%r80, %r78, %r72;
	mul.wide.u32 	%rd45, %r80, 8;
	add.s64 	%rd46, %rd1, %rd45;
	ld.global.f64 	%fd46, [%rd46];
	add.s32 	%r81, %r79, %r72;
	mul.wide.u32 	%rd47, %r81, 8;
	add.s64 	%rd48, %rd1, %rd47;
	ld.global.f64 	%fd47, [%rd48];
	fma.rn.f64 	%fd48, %fd46, %fd47, %fd45;
	add.s32 	%r82, %r80, %r72;
	mul.wide.u32 	%rd49, %r82, 8;
	add.s64 	%rd50, %rd1, %rd49;
	ld.global.f64 	%fd49, [%rd50];
	add.s32 	%r83, %r81, %r72;
	mul.wide.u32 	%rd51, %r83, 8;
	add.s64 	%rd52, %rd1, %rd51;
	ld.global.f64 	%fd50, [%rd52];
	fma.rn.f64 	%fd66, %fd49, %fd50, %fd48;
	add.s32 	%r112, %r112, 4;
$L__BB0_8:
	setp.eq.s32 	%p6, %r6, 0;
	@%p6 bra 	$L__BB0_13;
	setp.eq.s32 	%p7, %r6, 1;
	@%p7 bra 	$L__BB0_11;
	mul.lo.s32 	%r84, %r112, %r72;
	add.s32 	%r85, %r84, %r1;
	mul.wide.u32 	%rd53, %r85, 8;
	add.s64 	%rd54, %rd1, %rd53;
	ld.global.f64 	%fd52, [%rd54];
	add.s32 	%r86, %r84, %r93;
	mul.wide.u32 	%rd55, %r86, 8;
	add.s64 	%rd56, %rd1, %rd55;
	ld.global.f64 	%fd53, [%rd56];
	fma.rn.f64 	%fd54, %fd52, %fd53, %fd66;
	add.s32 	%r87, %r85, %r72;
	mul.wide.u32 	%rd57, %r87, 8;
	add.s64 	%rd58, %rd1, %rd57;
	ld.global.f64 	%fd55, [%rd58];
	add.s32 	%r88, %r86, %r72;
	mul.wide.u32 	%rd59, %r88, 8;
	add.s64 	%rd60, %rd1, %rd59;
	ld.global.f64 	%fd56, [%rd60];
	fma.rn.f64 	%fd66, %fd55, %fd56, %fd54;
	add.s32 	%r112, %r112, 2;
$L__BB0_11:
	setp.eq.s32 	%p8, %r8, 0;
	@%p8 bra 	$L__BB0_13;
	mul.lo.s32 	%r89, %r112, %r72;
	add.s32 	%r90, %r89, %r1;
	mul.wide.u32 	%rd61, %r90, 8;
	add.s64 	%rd62, %rd1, %rd61;
	ld.global.f64 	%fd57, [%rd62];
	add.s32 	%r91, %r89, %r93;
	mul.wide.u32 	%rd63, %r91, 8;
	add.s64 	%rd64, %rd1, %rd63;
	ld.global.f64 	%fd58, [%rd64];
	fma.rn.f64 	%fd66, %fd57, %fd58, %fd66;
$L__BB0_13:
	add.s32 	%r92, %r93, %r2;
	mul.wide.u32 	%rd65, %r92, 8;
	add.s64 	%rd66, %rd2, %rd65;
	st.global.f64 	[%rd66], %fd66;
	add.s32 	%r93, %r93, 1;
	setp.ne.s32 	%p9, %r93, %r72;
	@%p9 bra 	$L__BB0_2;
$L__BB0_14:
	ret;

}


// ===== COMPILED SASS (sm_100) =====

	.target	sm_100

	.elftype	@"ET_EXEC"


//--------------------- .note.nv.tkinfo           --------------------------
	.section	.note.nv.tkinfo,"",@"SHT_NOTE"
	.sectionflags	@"SHF_NOTE_NV_TKINFO"
	.tkinfo
        /*0018*/ 	.word	0x00000002
        /*0030*/ 	.string	""
        /*0030*/ 	.string	"ptxas"
        /*0030*/ 	.string	"Cuda compilation tools, release 13.0, V13.0.88"
        /*0030*/ 	.string	"Build cuda_13.0.r13.0/compiler.36424714_0"
        /*0030*/ 	.string	"-arch sm_100 -m 64 "



//--------------------- .note.nv.cuinfo           --------------------------
	.section	.note.nv.cuinfo,"",@"SHT_NOTE"
	.sectionflags	@"SHF_NOTE_NV_CUINFO"
        /*0018*/ 	.short	0x0002
        /*001a*/ 	.short	0x0064
        /*001c*/ 	.short	0x0082
	.zero		2


//--------------------- .nv.info                  --------------------------
	.section	.nv.info,"",@"SHT_CUDA_INFO"
	.align	4


	//----- nvinfo : EIATTR_REGCOUNT
	.align		4
        /*0000*/ 	.byte	0x04, 0x2f
        /*0002*/ 	.short	(.L_1 - .L_0)
	.align		4
.L_0:
        /*0004*/ 	.word	index@(_Z29cudaMultiplyMatrixByTransposePdS_i)
        /*0008*/ 	.word	0x0000001f


	//----- nvinfo : EIATTR_FRAME_SIZE
	.align		4
.L_1:
        /*000c*/ 	.byte	0x04, 0x11
        /*000e*/ 	.short	(.L_3 - .L_2)
	.align		4
.L_2:
        /*0010*/ 	.word	index@(_Z29cudaMultiplyMatrixByTransposePdS_i)
        /*0014*/ 	.word	0x00000000


	//----- nvinfo : EIATTR_MIN_STACK_SIZE
	.align		4
.L_3:
        /*0018*/ 	.byte	0x04, 0x12
        /*001a*/ 	.short	(.L_5 - .L_4)
	.align		4
.L_4:
        /*001c*/ 	.word	index@(_Z29cudaMultiplyMatrixByTransposePdS_i)
        /*0020*/ 	.word	0x00000000
.L_5:


//--------------------- .nv.compat                --------------------------
	.section	.nv.compat,"",@"SHT_CUDA_COMPAT_INFO"
	.align	4
        /*0000*/ 	.byte	0x02, 0x09, 0x00, 0x00, 0x02, 0x02, 0x01, 0x00, 0x02, 0x05, 0x05, 0x00, 0x03, 0x07, 0x01, 0x01
        /*0010*/ 	.byte	0x02, 0x03, 0x00, 0x00, 0x02, 0x06, 0x01, 0x00, 0x04, 0x0b, 0x08, 0x00, 0x01, 0x00, 0x00, 0x00
        /*0020*/ 	.byte	0x00, 0x00, 0x00, 0x00


//--------------------- .nv.info._Z29cudaMultiplyMatrixByTransposePdS_i --------------------------
	.section	.nv.info._Z29cudaMultiplyMatrixByTransposePdS_i,"",@"SHT_CUDA_INFO"
	.sectionflags	@""
	.align	4


	//----- nvinfo : EIATTR_CUDA_API_VERSION
	.align		4
        /*0000*/ 	.byte	0x04, 0x37
        /*0002*/ 	.short	(.L_7 - .L_6)
.L_6:
        /*0004*/ 	.word	0x00000082


	//----- nvinfo : EIATTR_KPARAM_INFO
	.align		4
.L_7:
        /*0008*/ 	.byte	0x04, 0x17
        /*000a*/ 	.short	(.L_9 - .L_8)
.L_8:
        /*000c*/ 	.word	0x00000000
        /*0010*/ 	.short	0x0002
        /*0012*/ 	.short	0x0010
        /*0014*/ 	.byte	0x00, 0xf0, 0x11, 0x00


	//----- nvinfo : EIATTR_KPARAM_INFO
	.align		4
.L_9:
        /*0018*/ 	.byte	0x04, 0x17
        /*001a*/ 	.short	(.L_11 - .L_10)
.L_10:
        /*001c*/ 	.word	0x00000000
        /*0020*/ 	.short	0x0001
        /*0022*/ 	.short	0x0008
        /*0024*/ 	.byte	0x00, 0xf5, 0x21, 0x00


	//----- nvinfo : EIATTR_KPARAM_INFO
	.align		4
.L_11:
        /*0028*/ 	.byte	0x04, 0x17
        /*002a*/ 	.short	(.L_13 - .L_12)
.L_12:
        /*002c*/ 	.word	0x00000000
        /*0030*/ 	.short	0x0000
        /*0032*/ 	.short	0x0000
        /*0034*/ 	.byte	0x00, 0xf5, 0x21, 0x00


	//----- nvinfo : EIATTR_SPARSE_MMA_MASK
	.align		4
.L_13:
        /*0038*/ 	.byte	0x03, 0x50
        /*003a*/ 	.short	0x0000


	//----- nvinfo : EIATTR_MAXREG_COUNT
	.align		4
        /*003c*/ 	.byte	0x03, 0x1b
        /*003e*/ 	.short	0x00ff


	//----- nvinfo : EIATTR_MERCURY_ISA_VERSION
	.align		4
        /*0040*/ 	.byte	0x03, 0x5f
        /*0042*/ 	.short	0x0101


	//----- nvinfo : EIATTR_VRC_CTA_INIT_COUNT
	.align		4
        /*0044*/ 	.byte	0x02, 0x4a
	.zero		1
	.zero		1


	//----- nvinfo : EIATTR_EXIT_INSTR_OFFSETS
	.align		4
        /*0048*/ 	.byte	0x04, 0x1c
        /*004a*/ 	.short	(.L_15 - .L_14)


	//   ....[0]....
.L_14:
        /*004c*/ 	.word	0x00000030


	//   ....[1]....
        /*0050*/ 	.word	0x00000ab0


	//----- nvinfo : EIATTR_CBANK_PARAM_SIZE
	.align		4
.L_15:
        /*0054*/ 	.byte	0x03, 0x19
        /*0056*/ 	.short	0x0014


	//----- nvinfo : EIATTR_PARAM_CBANK
	.align		4
        /*0058*/ 	.byte	0x04, 0x0a
        /*005a*/ 	.short	(.L_17 - .L_16)
	.align		4
.L_16:
        /*005c*/ 	.word	index@(.nv.constant0._Z29cudaMultiplyMatrixByTransposePdS_i)
        /*0060*/ 	.short	0x0380
        /*0062*/ 	.short	0x0014


	//----- nvinfo : EIATTR_SW_WAR
	.align		4
.L_17:
        /*0064*/ 	.byte	0x04, 0x36
        /*0066*/ 	.short	(.L_19 - .L_18)
.L_18:
        /*0068*/ 	.word	0x00000008
.L_19:


//--------------------- .nv.callgraph             --------------------------
	.section	.nv.callgraph,"",@"SHT_CUDA_CALLGRAPH"
	.align	4
	.sectionentsize	8
	.align		4
        /*0000*/ 	.word	0x00000000
	.align		4
        /*0004*/ 	.word	0xffffffff
	.align		4
        /*0008*/ 	.word	0x00000000
	.align		4
        /*000c*/ 	.word	0xfffffffe
	.align		4
        /*0010*/ 	.word	0x00000000
	.align		4
        /*0014*/ 	.word	0xfffffffd
	.align		4
        /*0018*/ 	.word	0x00000000
	.align		4
        /*001c*/ 	.word	0xfffffffc


//--------------------- .text._Z29cudaMultiplyMatrixByTransposePdS_i --------------------------
	.section	.text._Z29cudaMultiplyMatrixByTransposePdS_i,"ax",@progbits
	.align	128
        .global         _Z29cudaMultiplyMatrixByTransposePdS_i
        .type           _Z29cudaMultiplyMatrixByTransposePdS_i,@function
        .size           _Z29cudaMultiplyMatrixByTransposePdS_i,(.L_x_6 - _Z29cudaMultiplyMatrixByTransposePdS_i)
        .other          _Z29cudaMultiplyMatrixByTransposePdS_i,@"STO_CUDA_ENTRY STV_DEFAULT"
_Z29cudaMultiplyMatrixByTransposePdS_i:
.text._Z29cudaMultiplyMatrixByTransposePdS_i:
[----:B------:R-:W-:Y:S08]  /*0000*/  LDC R1, c[0x0][0x37c] ;  /* 0x0000df00ff017b82 */ /* 0x000ff00000000800 */
[----:B------:R-:W0:Y:S02]  /*0010*/  LDC R2, c[0x0][0x390] ;  /* 0x0000e400ff027b82 */ /* 0x000e240000000800 */
[----:B0-----:R-:W-:-:S13]  /*0020*/  ISETP.GE.AND P0, PT, R2, 0x1, PT ;  /* 0x000000010200780c */ /* 0x001fda0003f06270 */
[----:B------:R-:W-:Y:S05]  /*0030*/  @!P0 EXIT ;  /* 0x000000000000894d */ /* 0x000fea0003800000 */
[C---:B------:R-:W-:Y:S01]  /*0040*/  LOP3.LUT R0, R2.reuse, 0x7, RZ, 0xc0, !PT ;  /* 0x0000000702007812 */ /* 0x040fe200078ec0ff */
[----:B------:R-:W0:Y:S01]  /*0050*/  LDCU.64 UR4, c[0x0][0x358] ;  /* 0x00006b00ff0477ac */ /* 0x000e220008000a00 */
[----:B------:R-:W-:Y:S02]  /*0060*/  IADD3 R3, PT, PT, R2, -0x1, RZ ;  /* 0xffffffff02037810 */ /* 0x000fe40007ffe0ff */
[----:B------:R-:W-:Y:S02]  /*0070*/  IADD3 R0, PT, PT, R0, -0x1, RZ ;  /* 0xffffffff00007810 */ /* 0x000fe40007ffe0ff */
[----:B------:R-:W-:Y:S02]  /*0080*/  ISETP.GE.U32.AND P1, PT, R3, 0x7, PT ;  /* 0x000000070300780c */ /* 0x000fe40003f26070 */
[----:B------:R-:W-:Y:S02]  /*0090*/  ISETP.GE.U32.AND P0, PT, R0, 0x3, PT ;  /* 0x000000030000780c */ /* 0x000fe40003f06070 */
[----:B------:R-:W-:Y:S01]  /*00a0*/  LOP3.LUT R0, R2, 0x7ffffff8, RZ, 0xc0, !PT ;  /* 0x7ffffff802007812 */ /* 0x000fe200078ec0ff */
[----:B------:R-:W-:-:S10]  /*00b0*/  HFMA2 R2, -RZ, RZ, 0, 0 ;  /* 0x00000000ff027431 */ /* 0x000fd400000001ff */
.L_x_4:
[----:B------:R-:W-:Y:S02]  /*00c0*/  MOV R22, RZ ;  /* 0x000000ff00167202 */ /* 0x000fe40000000f00 */
[----:B-1----:R-:W-:Y:S01]  /*00d0*/  CS2R R20, SRZ ;  /* 0x0000000000147805 */ /* 0x002fe2000001ff00 */
[----:B------:R-:W-:Y:S06]  /*00e0*/  @!P1 BRA `(.L_x_0) ;  /* 0x0000000400449947 */ /* 0x000fec0003800000 */
[----:B------:R-:W1:Y:S01]  /*00f0*/  S2R R6, SR_TID.X ;  /* 0x0000000000067919 */ /* 0x000e620000002100 */
[----:B------:R-:W2:Y:S01]  /*0100*/  LDC R5, c[0x0][0x390] ;  /* 0x0000e400ff057b82 */ /* 0x000ea20000000800 */
[----:B------:R-:W1:Y:S01]  /*0110*/  LDCU UR6, c[0x0][0x390] ;  /* 0x00007200ff0677ac */ /* 0x000e620008000800 */
[----:B------:R-:W-:Y:S02]  /*0120*/  IADD3 R3, PT, PT, -R0, RZ, RZ ;  /* 0x000000ff00037210 */ /* 0x000fe40007ffe1ff */
[----:B------:R-:W-:Y:S02]  /*0130*/  CS2R R20, SRZ ;  /* 0x0000000000147805 */ /* 0x000fe4000001ff00 */
[-C--:B------:R-:W-:Y:S02]  /*0140*/  MOV R4, R2.reuse ;  /* 0x0000000200047202 */ /* 0x080fe40000000f00 */
[----:B--2---:R-:W-:Y:S01]  /*0150*/  IADD3 R10, PT, PT, R2, R5, RZ ;  /* 0x00000005020a7210 */ /* 0x004fe20007ffe0ff */
[C-C-:B------:R-:W-:Y:S01]  /*0160*/  IMAD R9, R5.reuse, 0x3, R2.reuse ;  /* 0x0000000305097824 */ /* 0x140fe200078e0202 */
[CC--:B------:R-:W-:Y:S01]  /*0170*/  LEA R7, R5.reuse, R2.reuse, 0x1 ;  /* 0x0000000205077211 */ /* 0x0c0fe200078e08ff */
[C-C-:B------:R-:W-:Y:S01]  /*0180*/  IMAD R11, R5.reuse, 0x5, R2.reuse ;  /* 0x00000005050b7824 */ /* 0x140fe200078e0202 */
[C---:B------:R-:W-:Y:S01]  /*0190*/  LEA R14, R5.reuse, R2, 0x2 ;  /* 0x00000002050e7211 */ /* 0x040fe200078e10ff */
[C---:B------:R-:W-:Y:S01]  /*01a0*/  IMAD R12, R5.reuse, 0x6, R2 ;  /* 0x00000006050c7824 */ /* 0x040fe200078e0202 */
[----:B-1----:R-:W-:Y:S01]  /*01b0*/  IADD3 R8, PT, PT, R6, UR6, RZ ;  /* 0x0000000606087c10 */ /* 0x002fe2000fffe0ff */
[C-C-:B------:R-:W-:Y:S01]  /*01c0*/  IMAD R27, R5.reuse, 0x6, R6.reuse ;  /* 0x00000006051b7824 */ /* 0x140fe200078e0206 */
[C---:B------:R-:W-:Y:S01]  /*01d0*/  LEA R15, R5.reuse, R6, 0x1 ;  /* 0x00000006050f7211 */ /* 0x040fe200078e08ff */
[----:B------:R-:W-:-:S02]  /*01e0*/  IMAD R25, R5, 0x4, R6 ;  /* 0x0000000405197824 */ /* 0x000fc400078e0206 */
[C-C-:B------:R-:W-:Y:S02]  /*01f0*/  IMAD R24, R5.reuse, 0x3, R6.reuse ;  /* 0x0000000305187824 */ /* 0x140fe400078e0206 */
[C-C-:B------:R-:W-:Y:S02]  /*0200*/  IMAD R26, R5.reuse, 0x5, R6.reuse ;  /* 0x00000005051a7824 */ /* 0x140fe400078e0206 */
[C---:B------:R-:W-:Y:S02]  /*0210*/  IMAD R13, R5.reuse, 0x7, R6 ;  /* 0x00000007050d7824 */ /* 0x040fe400078e0206 */
[----:B------:R-:W-:-:S07]  /*0220*/  IMAD R28, R5, 0x7, R2 ;  /* 0x00000007051c7824 */ /* 0x000fce00078e0202 */
.L_x_1:
[----:B------:R-:W1:Y:S02]  /*0230*/  LDC.64 R16, c[0x0][0x380] ;  /* 0x0000e000ff107b82 */ /* 0x000e640000000a00 */
[----:B-1----:R-:W-:-:S04]  /*0240*/  IMAD.WIDE.U32 R18, R6, 0x8, R16 ;  /* 0x0000000806127825 */ /* 0x002fc800078e0010 */
[--C-:B------:R-:W-:Y:S02]  /*0250*/  IMAD.WIDE.U32 R22, R4, 0x8, R16.reuse ;  /* 0x0000000804167825 */ /* 0x100fe400078e0010 */
[----:B0-----:R-:W2:Y:S04]  /*0260*/  LDG.E.64 R18, desc[UR4][R18.64] ;  /* 0x0000000412127981 */ /* 0x001ea8000c1e1b00 */
[----:B------:R-:W2:Y:S02]  /*0270*/  LDG.E.64 R22, desc[UR4][R22.64] ;  /* 0x0000000416167981 */ /* 0x000ea4000c1e1b00 */
[----:B--2---:R-:W-:Y:S01]  /*0280*/  DFMA R22, R18, R22, R20 ;  /* 0x000000161216722b */ /* 0x004fe20000000014 */
[----:B------:R-:W-:-:S04]  /*0290*/  IMAD.WIDE.U32 R18, R8, 0x8, R16 ;  /* 0x0000000808127825 */ /* 0x000fc800078e0010 */
[--C-:B------:R-:W-:Y:S02]  /*02a0*/  IMAD.WIDE.U32 R20, R10, 0x8, R16.reuse ;  /* 0x000000080a147825 */ /* 0x100fe400078e0010 */
[----:B------:R-:W2:Y:S04]  /*02b0*/  LDG.E.64 R18, desc[UR4][R18.64] ;  /* 0x0000000412127981 */ /* 0x000ea8000c1e1b00 */
        /* <DEDUP_REMOVED lines=23> */
[----:B------:R-:W-:Y:S02]  /*0430*/  IMAD.WIDE.U32 R22, R12, 0x8, R16 ;  /* 0x000000080c167825 */ /* 0x000fe400078e0010 */
[----:B------:R-:W2:Y:S04]  /*0440*/  LDG.E.64 R20, desc[UR4][R20.64] ;  /* 0x0000000414147981 */ /* 0x000ea8000c1e1b00 */
[----:B------:R-:W2:Y:S01]  /*0450*/  LDG.E.64 R22, desc[UR4][R22.64] ;  /* 0x0000000416167981 */ /* 0x000ea2000c1e1b00 */
[----:B------:R-:W-:-:S04]  /*0460*/  IADD3 R3, PT, PT, R3, 0x8, RZ ;  /* 0x0000000803037810 */ /* 0x000fc80007ffe0ff */
[----:B------:R-:W-:Y:S01]  /*0470*/  ISETP.NE.AND P2, PT, R3, RZ, PT ;  /* 0x000000ff0300720c */ /* 0x000fe20003f45270 */
[----:B--2---:R-:W-:Y:S01]  /*0480*/  DFMA R22, R20, R22, R18 ;  /* 0x000000161416722b */ /* 0x004fe20000000012 */
[----:B------:R-:W-:-:S04]  /*0490*/  IMAD.WIDE.U32 R18, R13, 0x8, R16 ;  /* 0x000000080d127825 */ /* 0x000fc800078e0010 */
[----:B------:R-:W-:Y:S02]  /*04a0*/  IMAD.WIDE.U32 R16, R28, 0x8, R16 ;  /* 0x000000081c107825 */ /* 0x000fe400078e0010 */
[----:B------:R-:W2:Y:S04]  /*04b0*/  LDG.E.64 R18, desc[UR4][R18.64] ;  /* 0x0000000412127981 */ /* 0x000ea8000c1e1b00 */
[----:B------:R-:W2:Y:S01]  /*04c0*/  LDG.E.64 R16, desc[UR4][R16.64] ;  /* 0x0000000410107981 */ /* 0x000ea2000c1e1b00 */
[C---:B------:R-:W-:Y:S01]  /*04d0*/  IMAD R6, R5.reuse, 0x8, R6 ;  /* 0x0000000805067824 */ /* 0x040fe200078e0206 */
[C---:B------:R-:W-:Y:S01]  /*04e0*/  LEA R4, R5.reuse, R4, 0x3 ;  /* 0x0000000405047211 */ /* 0x040fe200078e18ff */
[C---:B------:R-:W-:Y:S01]  /*04f0*/  IMAD R9, R5.reuse, 0x8, R9 ;  /* 0x0000000805097824 */ /* 0x040fe200078e0209 */
[C---:B------:R-:W-:Y:S01]  /*0500*/  LEA R8, R5.reuse, R8, 0x3 ;  /* 0x0000000805087211 */ /* 0x040fe200078e18ff */
[C---:B------:R-:W-:Y:S01]  /*0510*/  IMAD R28, R5.reuse, 0x8, R28 ;  /* 0x00000008051c7824 */ /* 0x040fe200078e021c */
[----:B------:R-:W-:-:S02]  /*0520*/  LEA R10, R5, R10, 0x3 ;  /* 0x0000000a050a7211 */ /* 0x000fc400078e18ff */
[C---:B------:R-:W-:Y:S02]  /*0530*/  LEA R15, R5.reuse, R15, 0x3 ;  /* 0x0000000f050f7211 */ /* 0x040fe400078e18ff */
[C---:B------:R-:W-:Y:S02]  /*0540*/  LEA R7, R5.reuse, R7, 0x3 ;  /* 0x0000000705077211 */ /* 0x040fe400078e18ff */
[C---:B------:R-:W-:Y:S02]  /*0550*/  LEA R24, R5.reuse, R24, 0x3 ;  /* 0x0000001805187211 */ /* 0x040fe400078e18ff */
[C---:B------:R-:W-:Y:S02]  /*0560*/  LEA R25, R5.reuse, R25, 0x3 ;  /* 0x0000001905197211 */ /* 0x040fe400078e18ff */
[C---:B------:R-:W-:Y:S02]  /*0570*/  LEA R14, R5.reuse, R14, 0x3 ;  /* 0x0000000e050e7211 */ /* 0x040fe400078e18ff */
[----:B------:R-:W-:-:S02]  /*0580*/  LEA R26, R5, R26, 0x3 ;  /* 0x0000001a051a7211 */ /* 0x000fc400078e18ff */
[C---:B------:R-:W-:Y:S02]  /*0590*/  LEA R11, R5.reuse, R11, 0x3 ;  /* 0x0000000b050b7211 */ /* 0x040fe400078e18ff */
[C---:B------:R-:W-:Y:S02]  /*05a0*/  LEA R27, R5.reuse, R27, 0x3 ;  /* 0x0000001b051b7211 */ /* 0x040fe400078e18ff */
[C---:B------:R-:W-:Y:S02]  /*05b0*/  LEA R12, R5.reuse, R12, 0x3 ;  /* 0x0000000c050c7211 */ /* 0x040fe400078e18ff */
[----:B------:R-:W-:Y:S01]  /*05c0*/  LEA R13, R5, R13, 0x3 ;  /* 0x0000000d050d7211 */ /* 0x000fe200078e18ff */
[----:B--2---:R-:W-:Y:S01]  /*05d0*/  DFMA R20, R18, R16, R22 ;  /* 0x000000101214722b */ /* 0x004fe20000000016 */
[----:B------:R-:W-:Y:S10]  /*05e0*/  @P2 BRA `(.L_x_1) ;  /* 0xfffffffc00102947 */ /* 0x000ff4000383ffff */
[----:B------:R-:W-:-:S07]  /*05f0*/  MOV R22, R0 ;  /* 0x0000000000167202 */ /* 0x000fce0000000f00 */
.L_x_0:
[----:B------:R-:W1:Y:S01]  /*0600*/  LDC R23, c[0x0][0x390] ;  /* 0x0000e400ff177b82 */ /* 0x000e620000000800 */
[----:B------:R-:W2:Y:S01]  /*0610*/  S2R R3, SR_TID.X ;  /* 0x0000000000037919 */ /* 0x000ea20000002100 */
[----:B-1----:R-:W-:-:S04]  /*0620*/  LOP3.LUT R4, R23, 0x7, RZ, 0xc0, !PT ;  /* 0x0000000717047812 */ /* 0x002fc800078ec0ff */
[----:B------:R-:W-:-:S13]  /*0630*/  ISETP.NE.AND P2, PT, R4, RZ, PT ;  /* 0x000000ff0400720c */ /* 0x000fda0003f45270 */
[----:B--2---:R-:W-:Y:S05]  /*0640*/  @!P2 BRA `(.L_x_2) ;  /* 0x0000000000f8a947 */ /* 0x004fea0003800000 */
[----:B------:R-:W-:-:S04]  /*0650*/  LOP3.LUT R23, R23, 0x3, RZ, 0xc0, !PT ;  /* 0x0000000317177812 */ /* 0x000fc800078ec0ff */
[----:B------:R-:W-:Y:S01]  /*0660*/  ISETP.NE.AND P2, PT, R23, RZ, PT ;  /* 0x000000ff1700720c */ /* 0x000fe20003f45270 */
[----:B------:R-:W-:-:S12]  /*0670*/  @!P0 BRA `(.L_x_3) ;  /* 0x00000000007c8947 */ /* 0x000fd80003800000 */
[----:B------:R-:W1:Y:S01]  /*0680*/  LDC.64 R16, c[0x0][0x380] ;  /* 0x0000e000ff107b82 */ /* 0x000e620000000a00 */
[----:B------:R-:W2:Y:S02]  /*0690*/  LDCU UR6, c[0x0][0x390] ;  /* 0x00007200ff0677ac */ /* 0x000ea40008000800 */
[C---:B--2---:R-:W-:Y:S02]  /*06a0*/  IMAD R9, R22.reuse, UR6, R3 ;  /* 0x0000000616097c24 */ /* 0x044fe4000f8e0203 */
[----:B------:R-:W-:Y:S02]  /*06b0*/  IMAD R11, R22, UR6, R2 ;  /* 0x00000006160b7c24 */ /* 0x000fe4000f8e0202 */
[C-C-:B-1----:R-:W-:Y:S01]  /*06c0*/  IMAD.WIDE.U32 R4, R9.reuse, 0x8, R16.reuse ;  /* 0x0000000809047825 */ /* 0x142fe200078e0010 */
[----:B------:R-:W-:Y:S02]  /*06d0*/  IADD3 R13, PT, PT, R9, UR6, RZ ;  /* 0x00000006090d7c10 */ /* 0x000fe4000fffe0ff */
[C---:B------:R-:W-:Y:S01]  /*06e0*/  IADD3 R15, PT, PT, R11.reuse, UR6, RZ ;  /* 0x000000060b0f7c10 */ /* 0x040fe2000fffe0ff */
[----:B------:R-:W-:-:S02]  /*06f0*/  IMAD.WIDE.U32 R6, R11, 0x8, R16 ;  /* 0x000000080b067825 */ /* 0x000fc400078e0010 */
[----:B0-----:R-:W2:Y:S02]  /*0700*/  LDG.E.64 R4, desc[UR4][R4.64] ;  /* 0x0000000404047981 */ /* 0x001ea4000c1e1b00 */
[C-C-:B------:R-:W-:Y:S02]  /*0710*/  IMAD.WIDE.U32 R8, R13.reuse, 0x8, R16.reuse ;  /* 0x000000080d087825 */ /* 0x140fe400078e0010 */
[----:B------:R-:W2:Y:S01]  /*0720*/  LDG.E.64 R6, desc[UR4][R6.64] ;  /* 0x0000000406067981 */ /* 0x000ea2000c1e1b00 */
[----:B------:R-:W-:Y:S01]  /*0730*/  IADD3 R19, PT, PT, R13, UR6, RZ ;  /* 0x000000060d137c10 */ /* 0x000fe2000fffe0ff */
[C-C-:B------:R-:W-:Y:S01]  /*0740*/  IMAD.WIDE.U32 R10, R15.reuse, 0x8, R16.reuse ;  /* 0x000000080f0a7825 */ /* 0x140fe200078e0010 */
[----:B------:R-:W-:Y:S01]  /*0750*/  IADD3 R25, PT, PT, R15, UR6, RZ ;  /* 0x000000060f197c10 */ /* 0x000fe2000fffe0ff */
[----:B------:R-:W3:Y:S02]  /*0760*/  LDG.E.64 R8, desc[UR4][R8.64] ;  /* 0x0000000408087981 */ /* 0x000ee4000c1e1b00 */
[----:B------:R-:W-:-:S02]  /*0770*/  IMAD.WIDE.U32 R12, R19, 0x8, R16 ;  /* 0x00000008130c7825 */ /* 0x000fc400078e0010 */
[----:B------:R-:W3:Y:S02]  /*0780*/  LDG.E.64 R10, desc[UR4][R10.64] ;  /* 0x000000040a0a7981 */ /* 0x000ee4000c1e1b00 */
[C-C-:B------:R-:W-:Y:S01]  /*0790*/  IMAD.WIDE.U32 R14, R25.reuse, 0x8, R16.reuse ;  /* 0x00000008190e7825 */ /* 0x140fe200078e0010 */
[----:B------:R-:W-:Y:S01]  /*07a0*/  IADD3 R25, PT, PT, R25, UR6, RZ ;  /* 0x0000000619197c10 */ /* 0x000fe2000fffe0ff */
[----:B------:R-:W4:Y:S02]  /*07b0*/  LDG.E.64 R12, desc[UR4][R12.64] ;  /* 0x000000040c0c7981 */ /* 0x000f24000c1e1b00 */
[----:B------:R-:W-:Y:S02]  /*07c0*/  VIADD R19, R19, UR6 ;  /* 0x0000000613137c36 */ /* 0x000fe40008000000 */
[----:B------:R-:W4:Y:S02]  /*07d0*/  LDG.E.64 R14, desc[UR4][R14.64] ;  /* 0x000000040e0e7981 */ /* 0x000f24000c1e1b00 */
[----:B------:R-:W-:-:S04]  /*07e0*/  IMAD.WIDE.U32 R18, R19, 0x8, R16 ;  /* 0x0000000813127825 */ /* 0x000fc800078e0010 */
[----:B------:R-:W-:Y:S02]  /*07f0*/  IMAD.WIDE.U32 R16, R25, 0x8, R16 ;  /* 0x0000000819107825 */ /* 0x000fe400078e0010 */
[----:B------:R-:W5:Y:S04]  /*0800*/  LDG.E.64 R18, desc[UR4][R18.64] ;  /* 0x0000000412127981 */ /* 0x000f68000c1e1b00 */
[----:B------:R-:W5:Y:S01]  /*0810*/  LDG.E.64 R16, desc[UR4][R16.64] ;  /* 0x0000000410107981 */ /* 0x000f62000c1e1b00 */
[----:B------:R-:W-:Y:S01]  /*0820*/  IADD3 R22, PT, PT, R22, 0x4, RZ ;  /* 0x0000000416167810 */ /* 0x000fe20007ffe0ff */
[----:B--2---:R-:W-:-:S08]  /*0830*/  DFMA R4, R4, R6, R20 ;  /* 0x000000060404722b */ /* 0x004fd00000000014 */
[----:B---3--:R-:W-:-:S08]  /*0840*/  DFMA R4, R8, R10, R4 ;  /* 0x0000000a0804722b */ /* 0x008fd00000000004 */
[----:B----4-:R-:W-:-:S08]  /*0850*/  DFMA R4, R12, R14, R4 ;  /* 0x0000000e0c04722b */ /* 0x010fd00000000004 */
[----:B-----5:R-:W-:-:S11]  /*0860*/  DFMA R20, R18, R16, R4 ;  /* 0x000000101214722b */ /* 0x020fd60000000004 */
.L_x_3:
[----:B------:R-:W-:Y:S05]  /*0870*/  @!P2 BRA `(.L_x_2) ;  /* 0x00000000006ca947 */ /* 0x000fea0003800000 */
[----:B------:R-:W1:Y:S01]  /*0880*/  LDC R19, c[0x0][0x390] ;  /* 0x0000e400ff137b82 */ /* 0x000e620000000800 */
[----:B------:R-:W-:-:S13]  /*0890*/  ISETP.NE.AND P2, PT, R23, 0x1, PT ;  /* 0x000000011700780c */ /* 0x000fda0003f45270 */
[----:B------:R-:W2:Y:S01]  /*08a0*/  @P2 LDC.64 R10, c[0x0][0x380] ;  /* 0x0000e000ff0a2b82 */ /* 0x000ea20000000a00 */
[----:B-1----:R-:W-:Y:S01]  /*08b0*/  LOP3.LUT P3, RZ, R19, 0x1, RZ, 0xc0, !PT ;  /* 0x0000000113ff7812 */ /* 0x002fe2000786c0ff */
[CC--:B------:R-:W-:Y:S02]  /*08c0*/  @P2 IMAD R12, R22.reuse, R19.reuse, R3 ;  /* 0x00000013160c2224 */ /* 0x0c0fe400078e0203 */
[CC--:B------:R-:W-:Y:S01]  /*08d0*/  @P2 IMAD R13, R22.reuse, R19.reuse, R2 ;  /* 0x00000013160d2224 */ /* 0x0c0fe200078e0202 */
[----:B------:R-:W-:Y:S02]  /*08e0*/  @P2 IADD3 R22, PT, PT, R22, 0x2, RZ ;  /* 0x0000000216162810 */ /* 0x000fe40007ffe0ff */
[----:B------:R-:W-:-:S07]  /*08f0*/  @P2 IADD3 R15, PT, PT, R12, R19, RZ ;  /* 0x000000130c0f2210 */ /* 0x000fce0007ffe0ff */
[----:B------:R-:W1:Y:S01]  /*0900*/  @P3 LDC.64 R8, c[0x0][0x380] ;  /* 0x0000e000ff083b82 */ /* 0x000e620000000a00 */
[----:B--2---:R-:W-:-:S04]  /*0910*/  @P2 IMAD.WIDE.U32 R4, R12, 0x8, R10 ;  /* 0x000000080c042825 */ /* 0x004fc800078e000a */
[C-C-:B------:R-:W-:Y:S01]  /*0920*/  @P2 IMAD.WIDE.U32 R6, R13.reuse, 0x8, R10.reuse ;  /* 0x000000080d062825 */ /* 0x140fe200078e000a */
[----:B------:R-:W-:Y:S01]  /*0930*/  @P2 IADD3 R13, PT, PT, R13, R19, RZ ;  /* 0x000000130d0d2210 */ /* 0x000fe20007ffe0ff */
[----:B0-----:R-:W2:Y:S04]  /*0940*/  @P2 LDG.E.64 R4, desc[UR4][R4.64] ;  /* 0x0000000404042981 */ /* 0x001ea8000c1e1b00 */
[----:B------:R-:W2:Y:S01]  /*0950*/  @P2 LDG.E.64 R6, desc[UR4][R6.64] ;  /* 0x0000000406062981 */ /* 0x000ea2000c1e1b00 */
[----:B------:R-:W-:-:S04]  /*0960*/  @P2 IMAD.WIDE.U32 R12, R13, 0x8, R10 ;  /* 0x000000080d0c2825 */ /* 0x000fc800078e000a */
[----:B------:R-:W-:Y:S02]  /*0970*/  @P2 IMAD.WIDE.U32 R14, R15, 0x8, R10 ;  /* 0x000000080f0e2825 */ /* 0x000fe400078e000a */
[----:B------:R-:W3:Y:S02]  /*0980*/  @P2 LDG.E.64 R12, desc[UR4][R12.64] ;  /* 0x000000040c0c2981 */ /* 0x000ee4000c1e1b00 */
[CC--:B------:R-:W-:Y:S02]  /*0990*/  @P3 IMAD R17, R22.reuse, R19.reuse, R3 ;  /* 0x0000001316113224 */ /* 0x0c0fe400078e0203 */
[----:B------:R-:W-:Y:S01]  /*09a0*/  @P3 IMAD R19, R22, R19, R2 ;  /* 0x0000001316133224 */ /* 0x000fe200078e0202 */
[----:B------:R-:W3:Y:S01]  /*09b0*/  @P2 LDG.E.64 R10, desc[UR4][R14.64] ;  /* 0x000000040e0a2981 */ /* 0x000ee2000c1e1b00 */
[----:B-1----:R-:W-:-:S04]  /*09c0*/  @P3 IMAD.WIDE.U32 R16, R17, 0x8, R8 ;  /* 0x0000000811103825 */ /* 0x002fc800078e0008 */
[----:B------:R-:W-:Y:S02]  /*09d0*/  @P3 IMAD.WIDE.U32 R8, R19, 0x8, R8 ;  /* 0x0000000813083825 */ /* 0x000fe400078e0008 */
[----:B------:R-:W4:Y:S04]  /*09e0*/  @P3 LDG.E.64 R16, desc[UR4][R16.64] ;  /* 0x0000000410103981 */ /* 0x000f28000c1e1b00 */
[----:B------:R-:W4:Y:S01]  /*09f0*/  @P3 LDG.E.64 R8, desc[UR4][R8.64] ;  /* 0x0000000408083981 */ /* 0x000f22000c1e1b00 */
[----:B--2---:R-:W-:-:S08]  /*0a00*/  @P2 DFMA R4, R4, R6, R20 ;  /* 0x000000060404222b */ /* 0x004fd00000000014 */
[----:B---3--:R-:W-:-:S08]  /*0a10*/  @P2 DFMA R20, R10, R12, R4 ;  /* 0x0000000c0a14222b */ /* 0x008fd00000000004 */
[----:B----4-:R-:W-:-:S11]  /*0a20*/  @P3 DFMA R20, R16, R8, R20 ;  /* 0x000000081014322b */ /* 0x010fd60000000014 */
.L_x_2:
[----:B------:R-:W1:Y:S01]  /*0a30*/  LDCU UR6, c[0x0][0x390] ;  /* 0x00007200ff0677ac */ /* 0x000e620008000800 */
[----:B------:R-:W2:Y:S01]  /*0a40*/  LDC.64 R4, c[0x0][0x388] ;  /* 0x0000e200ff047b82 */ /* 0x000ea20000000a00 */
[----:B-1----:R-:W-:Y:S01]  /*0a50*/  IMAD R3, R3, UR6, R2 ;  /* 0x0000000603037c24 */ /* 0x002fe2000f8e0202 */
[----:B------:R-:W-:-:S04]  /*0a60*/  IADD3 R2, PT, PT, R2, 0x1, RZ ;  /* 0x0000000102027810 */ /* 0x000fc80007ffe0ff */
[----:B------:R-:W-:Y:S01]  /*0a70*/  ISETP.NE.AND P2, PT, R2, UR6, PT ;  /* 0x0000000602007c0c */ /* 0x000fe2000bf45270 */
[----:B--2---:R-:W-:-:S05]  /*0a80*/  IMAD.WIDE.U32 R4, R3, 0x8, R4 ;  /* 0x0000000803047825 */ /* 0x004fca00078e0004 */
[----:B0-----:R1:W-:Y:S07]  /*0a90*/  STG.E.64 desc[UR4][R4.64], R20 ;  /* 0x0000001404007986 */ /* 0x0013ee000c101b04 */
[----:B------:R-:W-:Y:S05]  /*0aa0*/  @P2 BRA `(.L_x_4) ;  /* 0xfffffff400842947 */ /* 0x000fea000383ffff */
[----:B------:R-:W-:Y:S05]  /*0ab0*/  EXIT ;  /* 0x000000000000794d */ /* 0x000fea0003800000 */
.L_x_5:
[----:B------:R-:W-:-:S00]  /*0ac0*/  BRA `(.L_x_5) ;  /* 0xfffffffc00fc7947 */ /* 0x000fc0000383ffff */
[----:B------:R-:W-:-:S00]  /*0ad0*/  NOP ;  /* 0x0000000000007918 */ /* 0x000fc00000000000 */
        /* <DEDUP_REMOVED lines=10> */
.L_x_6:


//--------------------- .nv.shared.reserved.0     --------------------------
	.section	.nv.shared.reserved.0,"aw",@nobits
	.weak		__nv_reservedSMEM_offset_0_alias
	.size		__nv_reservedSMEM_offset_0_alias, 0, 64
	.other		__nv_reservedSMEM_offset_0_alias,@"STO_CUDA_RESERVED_SHARED STV_DEFAULT"
__nv_reservedSMEM_offset_0_alias:
	.zero		0
	.zero		64


//--------------------- .nv.constant0._Z29cudaMultiplyMatrixByTransposePdS_i --------------------------
	.section	.nv.constant0._Z29cudaMultiplyMatrixByTransposePdS_i,"a",@progbits
	.sectionflags	@""
	.align	4
.nv.constant0._Z29cudaMultiplyMatrixByTransposePdS_i:
	.zero		916


//--------------------- SYMBOLS --------------------------

	.type		.nv.reservedSmem.offset0,@object
	.size		.nv.reservedSmem.offset0,0x4
